	.target	sm_90a

	.elftype	@"ET_EXEC"


//--------------------- .note.nv.tkinfo           --------------------------
	.section	.note.nv.tkinfo,"",@"SHT_NOTE"
	.sectionflags	@"SHF_NOTE_NV_TKINFO"
	.tkinfo
        /*0018*/ 	.word	0x00000002
        /*0030*/ 	.string	""
        /*0030*/ 	.string	"ptxas"
        /*0030*/ 	.string	"Cuda compilation tools, release 13.0, V13.0.88"
        /*0030*/ 	.string	"Build cuda_13.0.r13.0/compiler.36424714_0"
        /*0030*/ 	.string	"-v  -suppress-debug-info  -lineinfo  -arch sm_90a "



//--------------------- .note.nv.cuinfo           --------------------------
	.section	.note.nv.cuinfo,"",@"SHT_NOTE"
	.sectionflags	@"SHF_NOTE_NV_CUINFO"
        /*0018*/ 	.short	0x0002
        /*001a*/ 	.short	0x005a
        /*001c*/ 	.short	0x0082
	.zero		2


//--------------------- .nv.info                  --------------------------
	.section	.nv.info,"",@"SHT_CUDA_INFO"
	.align	4


	//----- nvinfo : EIATTR_REGCOUNT
	.align		4
        /*0000*/ 	.byte	0x04, 0x2f
        /*0002*/ 	.short	(.L_1 - .L_0)
	.align		4
.L_0:
        /*0004*/ 	.word	index@(gluon_mma)
        /*0008*/ 	.word	0x0000005f


	//----- nvinfo : EIATTR_FRAME_SIZE
	.align		4
.L_1:
        /*000c*/ 	.byte	0x04, 0x11
        /*000e*/ 	.short	(.L_3 - .L_2)
	.align		4
.L_2:
        /*0010*/ 	.word	index@(gluon_mma)
        /*0014*/ 	.word	0x00000000


	//----- nvinfo : EIATTR_MIN_STACK_SIZE
	.align		4
.L_3:
        /*0018*/ 	.byte	0x04, 0x12
        /*001a*/ 	.short	(.L_5 - .L_4)
	.align		4
.L_4:
        /*001c*/ 	.word	index@(gluon_mma)
        /*0020*/ 	.word	0x00000000
.L_5:


//--------------------- .nv.compat                --------------------------
	.section	.nv.compat,"",@"SHT_CUDA_COMPAT_INFO"
	.align	4
        /*0000*/ 	.byte	0x02, 0x09, 0x01, 0x00, 0x02, 0x02, 0x04, 0x00, 0x02, 0x05, 0x05, 0x00, 0x03, 0x07, 0x01, 0x01
        /*0010*/ 	.byte	0x02, 0x03, 0x00, 0x00, 0x02, 0x06, 0x01, 0x00, 0x04, 0x0b, 0x08, 0x00, 0x00, 0x00, 0x00, 0x00
        /*0020*/ 	.byte	0x00, 0x00, 0x00, 0x00


//--------------------- .nv.info.gluon_mma        --------------------------
	.section	.nv.info.gluon_mma,"",@"SHT_CUDA_INFO"
	.sectionflags	@""
	.align	4


	//----- nvinfo : EIATTR_CUDA_API_VERSION
	.align		4
        /*0000*/ 	.byte	0x04, 0x37
        /*0002*/ 	.short	(.L_7 - .L_6)
.L_6:
        /*0004*/ 	.word	0x00000082


	//----- nvinfo : EIATTR_KPARAM_INFO
	.align		4
.L_7:
        /*0008*/ 	.byte	0x04, 0x17
        /*000a*/ 	.short	(.L_9 - .L_8)
.L_8:
        /*000c*/ 	.word	0x00000000
        /*0010*/ 	.short	0x0004
        /*0012*/ 	.short	0x0020
        /*0014*/ 	.byte	0x00, 0xf4, 0x21, 0x00


	//----- nvinfo : EIATTR_KPARAM_INFO
	.align		4
.L_9:
        /*0018*/ 	.byte	0x04, 0x17
        /*001a*/ 	.short	(.L_11 - .L_10)
.L_10:
        /*001c*/ 	.word	0x00000000
        /*0020*/ 	.short	0x0003
        /*0022*/ 	.short	0x0018
        /*0024*/ 	.byte	0x00, 0xf4, 0x21, 0x00


	//----- nvinfo : EIATTR_KPARAM_INFO
	.align		4
.L_11:
        /*0028*/ 	.byte	0x04, 0x17
        /*002a*/ 	.short	(.L_13 - .L_12)
.L_12:
        /*002c*/ 	.word	0x00000000
        /*0030*/ 	.short	0x0002
        /*0032*/ 	.short	0x0010
        /*0034*/ 	.byte	0x00, 0xf4, 0x21, 0x00


	//----- nvinfo : EIATTR_KPARAM_INFO
	.align		4
.L_13:
        /*0038*/ 	.byte	0x04, 0x17
        /*003a*/ 	.short	(.L_15 - .L_14)
.L_14:
        /*003c*/ 	.word	0x00000000
        /*0040*/ 	.short	0x0001
        /*0042*/ 	.short	0x0008
        /*0044*/ 	.byte	0x00, 0xf4, 0x21, 0x00


	//----- nvinfo : EIATTR_KPARAM_INFO
	.align		4
.L_15:
        /*0048*/ 	.byte	0x04, 0x17
        /*004a*/ 	.short	(.L_17 - .L_16)
.L_16:
        /*004c*/ 	.word	0x00000000
        /*0050*/ 	.short	0x0000
        /*0052*/ 	.short	0x0000
        /*0054*/ 	.byte	0x00, 0xf4, 0x21, 0x00


	//----- nvinfo : EIATTR_SPARSE_MMA_MASK
	.align		4
.L_17:
        /*0058*/ 	.byte	0x03, 0x50
        /*005a*/ 	.short	0x0000


	//----- nvinfo : EIATTR_MAXREG_COUNT
	.align		4
        /*005c*/ 	.byte	0x03, 0x1b
        /*005e*/ 	.short	0x00ff


	//----- nvinfo : EIATTR_NUM_BARRIERS
	.align		4
        /*0060*/ 	.byte	0x02, 0x4c
        /*0062*/ 	.byte	0x01
	.zero		1


	//----- nvinfo : EIATTR_MERCURY_ISA_VERSION
	.align		4
        /*0064*/ 	.byte	0x03, 0x5f
        /*0066*/ 	.short	0x0101


	//----- nvinfo : EIATTR_EXIT_INSTR_OFFSETS
	.align		4
        /*0068*/ 	.byte	0x04, 0x1c
        /*006a*/ 	.short	(.L_19 - .L_18)


	//   ....[0]....
.L_18:
        /*006c*/ 	.word	0x00002020


	//----- nvinfo : EIATTR_REQNTID
	.align		4
.L_19:
        /*0070*/ 	.byte	0x04, 0x10
        /*0072*/ 	.short	(.L_21 - .L_20)
.L_20:
        /*0074*/ 	.word	0x00000100
        /*0078*/ 	.word	0x00000001
        /*007c*/ 	.word	0x00000001


	//----- nvinfo : EIATTR_CBANK_PARAM_SIZE
	.align		4
.L_21:
        /*0080*/ 	.byte	0x03, 0x19
        /*0082*/ 	.short	0x0028


	//----- nvinfo : EIATTR_PARAM_CBANK
	.align		4
        /*0084*/ 	.byte	0x04, 0x0a
        /*0086*/ 	.short	(.L_23 - .L_22)
	.align		4
.L_22:
        /*0088*/ 	.word	index@(.nv.constant0.gluon_mma)
        /*008c*/ 	.short	0x0210
        /*008e*/ 	.short	0x0028


	//----- nvinfo : EIATTR_SW_WAR
	.align		4
.L_23:
        /*0090*/ 	.byte	0x04, 0x36
        /*0092*/ 	.short	(.L_25 - .L_24)
.L_24:
        /*0094*/ 	.word	0x00000008
.L_25:


//--------------------- .nv.callgraph             --------------------------
	.section	.nv.callgraph,"",@"SHT_CUDA_CALLGRAPH"
	.align	4
	.sectionentsize	8
	.align		4
        /*0000*/ 	.word	0x00000000
	.align		4
        /*0004*/ 	.word	0xffffffff
	.align		4
        /*0008*/ 	.word	0x00000000
	.align		4
        /*000c*/ 	.word	0xfffffffe
	.align		4
        /*0010*/ 	.word	0x00000000
	.align		4
        /*0014*/ 	.word	0xfffffffd
	.align		4
        /*0018*/ 	.word	0x00000000
	.align		4
        /*001c*/ 	.word	0xfffffffc


//--------------------- .text.gluon_mma           --------------------------
	.section	.text.gluon_mma,"ax",@progbits
	.align	128
        .global         gluon_mma
        .type           gluon_mma,@function
        .size           gluon_mma,(.L_x_1 - gluon_mma)
        .other          gluon_mma,@"STO_CUDA_ENTRY STV_DEFAULT"
gluon_mma:
.text.gluon_mma:
[----:B------:R-:W-:Y:S01]  /*0000*/  LDC R1, c[0x0][0x28] ;  /* 0x00000a00ff017b82 */ /* 0x000fe20000000800 */
[----:B------:R-:W0:Y:S07]  /*0010*/  S2R R3, SR_TID.X ;  /* 0x0000000000037919 */ /* 0x000e2e0000002100 */
[----:B------:R-:W1:Y:S01]  /*0020*/  LDC.64 R6, c[0x0][0x210] ;  /* 0x00008400ff067b82 */ /* 0x000e620000000a00 */
[----:B------:R-:W-:Y:S01]  /*0030*/  ULDC.64 UR12, c[0x0][0x208] ;  /* 0x00008200000c7ab9 */ /* 0x000fe20000000a00 */
[C---:B0-----:R-:W-:Y:S01]  /*0040*/  LOP3.LUT R5, R3.reuse, 0xe0, RZ, 0xc0, !PT ;  /* 0x000000e003057812 */ /* 0x041fe200078ec0ff */
[C---:B------:R-:W-:Y:S01]  /*0050*/  IMAD.SHL.U32 R4, R3.reuse, 0x4, RZ ;  /* 0x0000000403047824 */ /* 0x040fe200078e00ff */
[----:B------:R-:W-:-:S03]  /*0060*/  LOP3.LUT R0, R3, 0x1f, RZ, 0xc0, !PT ;  /* 0x0000001f03007812 */ /* 0x000fc600078ec0ff */
[----:B------:R-:W-:Y:S01]  /*0070*/  IMAD.SHL.U32 R2, R5, 0x4, RZ ;  /* 0x0000000405027824 */ /* 0x000fe200078e00ff */
[----:B------:R-:W-:-:S03]  /*0080*/  LOP3.LUT R15, R4, 0x380, RZ, 0xc0, !PT ;  /* 0x00000380040f7812 */ /* 0x000fc600078ec0ff */
[----:B-1----:R-:W-:-:S04]  /*0090*/  IMAD.WIDE.U32 R8, R2, 0x2, R6 ;  /* 0x0000000202087825 */ /* 0x002fc800078e0006 */
[----:B------:R-:W-:-:S04]  /*00a0*/  IMAD.WIDE.U32 R6, R15, 0x2, R6 ;  /* 0x000000020f067825 */ /* 0x000fc800078e0006 */
[----:B------:R-:W-:-:S04]  /*00b0*/  IMAD.WIDE.U32 R8, R0, 0x2, R8 ;  /* 0x0000000200087825 */ /* 0x000fc800078e0008 */
[C---:B------:R-:W-:Y:S01]  /*00c0*/  IMAD.WIDE.U32 R6, R0.reuse, 0x2, R6 ;  /* 0x0000000200067825 */ /* 0x040fe200078e0006 */
[----:B------:R-:W2:Y:S04]  /*00d0*/  LDG.E.U16 R16, desc[UR12][R8.64] ;  /* 0x0000000c08107981 */ /* 0x000ea8000c1e1500 */
[----:B------:R-:W3:Y:S04]  /*00e0*/  LDG.E.U16 R18, desc[UR12][R8.64+0x80] ;  /* 0x0000800c08127981 */ /* 0x000ee8000c1e1500 */
[----:B------:R-:W4:Y:S04]  /*00f0*/  LDG.E.U16 R20, desc[UR12][R8.64+0x800] ;  /* 0x0008000c08147981 */ /* 0x000f28000c1e1500 */
[----:B------:R-:W5:Y:S04]  /*0100*/  LDG.E.U16 R22, desc[UR12][R8.64+0x880] ;  /* 0x0008800c08167981 */ /* 0x000f68000c1e1500 */
        /* <DEDUP_REMOVED lines=55> */
[----:B------:R-:W5:Y:S01]  /*0480*/  LDG.E.U16 R4, desc[UR12][R8.64+0x7040] ;  /* 0x0070400c08047981 */ /* 0x000f62000c1e1500 */
[----:B------:R-:W0:Y:S03]  /*0490*/  S2UR UR8, SR_CgaCtaId ;  /* 0x00000000000879c3 */ /* 0x000e260000008800 */
[----:B------:R-:W5:Y:S04]  /*04a0*/  LDG.E.U16 R69, desc[UR12][R8.64+0x6840] ;  /* 0x0068400c08457981 */ /* 0x000f68000c1e1500 */
[----:B------:R1:W5:Y:S01]  /*04b0*/  LDG.E.U16 R12, desc[UR12][R8.64+0x70c0] ;  /* 0x0070c00c080c7981 */ /* 0x000362000c1e1500 */
[----:B------:R-:W-:-:S02]  /*04c0*/  LEA R14, R0, R2, 0x1 ;  /* 0x00000002000e7211 */ /* 0x000fc400078e08ff */
[----:B------:R-:W-:Y:S01]  /*04d0*/  SHF.R.U32.HI R13, RZ, 0x1, R5 ;  /* 0x00000001ff0d7819 */ /* 0x000fe20000011605 */
[----:B------:R-:W5:Y:S01]  /*04e0*/  LDG.E.U16 R11, desc[UR12][R6.64+0x7840] ;  /* 0x0078400c060b7981 */ /* 0x000f62000c1e1500 */
[----:B-1----:R-:W1:Y:S02]  /*04f0*/  LDC.64 R8, c[0x0][0x218] ;  /* 0x00008600ff087b82 */ /* 0x002e640000000a00 */
[----:B------:R-:W-:Y:S01]  /*0500*/  LOP3.LUT R13, R14, R13, RZ, 0x3c, !PT ;  /* 0x0000000d0e0d7212 */ /* 0x000fe200078e3cff */
[----:B------:R-:W-:Y:S01]  /*0510*/  UMOV UR4, 0x400 ;  /* 0x0000040000047882 */ /* 0x000fe20000000000 */
[----:B------:R1:W5:Y:S01]  /*0520*/  LDG.E.U16 R14, desc[UR12][R6.64+0x78c0] ;  /* 0x0078c00c060e7981 */ /* 0x000362000c1e1500 */
[----:B0-----:R-:W-:Y:S01]  /*0530*/  ULEA UR8, UR8, UR4, 0x18 ;  /* 0x0000000408087291 */ /* 0x001fe2000f8ec03f */
[----:B------:R-:W-:Y:S01]  /*0540*/  LOP3.LUT R92, R13, 0x40, RZ, 0x3c, !PT ;  /* 0x000000400d5c7812 */ /* 0x000fe200078e3cff */
[----:B-1----:R-:W-:-:S04]  /*0550*/  IMAD.WIDE.U32 R6, R2, 0x2, R8 ;  /* 0x0000000202067825 */ /* 0x002fc800078e0008 */
[----:B------:R-:W-:-:S04]  /*0560*/  IMAD.WIDE.U32 R8, R15, 0x2, R8 ;  /* 0x000000020f087825 */ /* 0x000fc800078e0008 */
[----:B------:R-:W-:-:S04]  /*0570*/  IMAD.WIDE.U32 R6, R0, 0x2, R6 ;  /* 0x0000000200067825 */ /* 0x000fc800078e0006 */
[----:B------:R-:W-:Y:S01]  /*0580*/  IMAD.WIDE.U32 R8, R0, 0x2, R8 ;  /* 0x0000000200087825 */ /* 0x000fe200078e0008 */
[----:B------:R-:W5:Y:S04]  /*0590*/  LDG.E.U16 R15, desc[UR12][R6.64+0x40] ;  /* 0x0000400c060f7981 */ /* 0x000f68000c1e1500 */
[----:B------:R-:W5:Y:S04]  /*05a0*/  LDG.E.U16 R88, desc[UR12][R6.64+0x68c0] ;  /* 0x0068c00c06587981 */ /* 0x000f68000c1e1500 */
[----:B------:R-:W5:Y:S04]  /*05b0*/  LDG.E.U16 R89, desc[UR12][R6.64+0x7040] ;  /* 0x0070400c06597981 */ /* 0x000f68000c1e1500 */
[----:B--2---:R0:W-:Y:S04]  /*05c0*/  STS.U16 [R13+UR8], R16 ;  /* 0x000000100d007988 */ /* 0x0041e80008000408 */
[----:B---3--:R1:W-:Y:S04]  /*05d0*/  STS.U16 [R13+UR8+0x4000], R18 ;  /* 0x004000120d007988 */ /* 0x0083e80008000408 */
[----:B----4-:R2:W-:Y:S04]  /*05e0*/  STS.U16 [R13+UR8+0x400], R20 ;  /* 0x000400140d007988 */ /* 0x0105e80008000408 */
[----:B-----5:R3:W-:Y:S04]  /*05f0*/  STS.U16 [R13+UR8+0x4400], R22 ;  /* 0x004400160d007988 */ /* 0x0207e80008000408 */
[----:B------:R4:W-:Y:S04]  /*0600*/  STS.U16 [R13+UR8+0x800], R24 ;  /* 0x000800180d007988 */ /* 0x0009e80008000408 */
        /* <DEDUP_REMOVED lines=27> */
[----:B------:R5:W-:Y:S04]  /*07c0*/  STS.U16 [R92+UR8], R17 ;  /* 0x000000115c007988 */ /* 0x000be80008000408 */
        /* <DEDUP_REMOVED lines=22> */
[----:B0-----:R-:W5:Y:S04]  /*0930*/  LDG.E.U16 R16, desc[UR12][R6.64] ;  /* 0x0000000c06107981 */ /* 0x001f68000c1e1500 */
[----:B-1----:R-:W5:Y:S04]  /*0940*/  LDG.E.U16 R18, desc[UR12][R6.64+0x80] ;  /* 0x0000800c06127981 */ /* 0x002f68000c1e1500 */
[----:B------:R0:W-:Y:S04]  /*0950*/  STS.U16 [R92+UR8+0x6c00], R63 ;  /* 0x006c003f5c007988 */ /* 0x0001e80008000408 */
[----:B------:R1:W-:Y:S04]  /*0960*/  STS.U16 [R92+UR8+0x3000], R65 ;  /* 0x003000415c007988 */ /* 0x0003e80008000408 */
[----:B------:R1:W-:Y:S04]  /*0970*/  STS.U16 [R92+UR8+0x7000], R67 ;  /* 0x007000435c007988 */ /* 0x0003e80008000408 */
[----:B--2---:R-:W2:Y:S04]  /*0980*/  LDG.E.U16 R20, desc[UR12][R6.64+0x800] ;  /* 0x0008000c06147981 */ /* 0x004ea8000c1e1500 */
[----:B---3--:R-:W3:Y:S04]  /*0990*/  LDG.E.U16 R22, desc[UR12][R6.64+0x880] ;  /* 0x0008800c06167981 */ /* 0x008ee8000c1e1500 */
[----:B----4-:R-:W4:Y:S04]  /*09a0*/  LDG.E.U16 R24, desc[UR12][R6.64+0x1000] ;  /* 0x0010000c06187981 */ /* 0x010f28000c1e1500 */
[----:B-----5:R-:W5:Y:S04]  /*09b0*/  LDG.E.U16 R26, desc[UR12][R6.64+0x1080] ;  /* 0x0010800c061a7981 */ /* 0x020f68000c1e1500 */
        /* <DEDUP_REMOVED lines=26> */
[----:B------:R1:W-:Y:S04]  /*0b60*/  STS.U16 [R92+UR8+0x7400], R10 ;  /* 0x0074000a5c007988 */ /* 0x0003e80008000408 */
[----:B------:R1:W-:Y:S04]  /*0b70*/  STS.U16 [R92+UR8+0x3800], R4 ;  /* 0x003800045c007988 */ /* 0x0003e80008000408 */
        /* <DEDUP_REMOVED lines=23> */
[----:B0-----:R-:W5:Y:S04]  /*0cf0*/  LDG.E.U16 R63, desc[UR12][R6.64+0x6040] ;  /* 0x0060400c063f7981 */ /* 0x001f68000c1e1500 */
[----:B-1----:R-:W5:Y:S04]  /*0d00*/  LDG.E.U16 R65, desc[UR12][R6.64+0x60c0] ;  /* 0x0060c00c06417981 */ /* 0x002f68000c1e1500 */
[----:B------:R-:W5:Y:S04]  /*0d10*/  LDG.E.U16 R67, desc[UR12][R6.64+0x6840] ;  /* 0x0068400c06437981 */ /* 0x000f68000c1e1500 */
[----:B------:R-:W5:Y:S04]  /*0d20*/  LDG.E.U16 R10, desc[UR12][R6.64+0x70c0] ;  /* 0x0070c00c060a7981 */ /* 0x000f68000c1e1500 */
[----:B------:R-:W5:Y:S04]  /*0d30*/  LDG.E.U16 R90, desc[UR12][R8.64+0x7840] ;  /* 0x0078400c085a7981 */ /* 0x000f68000c1e1500 */
[----:B------:R-:W5:Y:S04]  /*0d40*/  LDG.E.U16 R4, desc[UR12][R8.64+0x78c0] ;  /* 0x0078c00c08047981 */ /* 0x000f68000c1e1500 */
[----:B------:R0:W-:Y:S04]  /*0d50*/  STS.U16 [R92+UR8+0x7800], R12 ;  /* 0x0078000c5c007988 */ /* 0x0001e80008000408 */
[----:B------:R-:W-:Y:S01]  /*0d60*/  STS.U16 [R92+UR8+0x3400], R69 ;  /* 0x003400455c007988 */ /* 0x000fe20008000408 */
[----:B0-----:R-:W-:-:S03]  /*0d70*/  SHF.R.U32.HI R12, RZ, 0x5, R3 ;  /* 0x00000005ff0c7819 */ /* 0x001fc60000011603 */
[----:B------:R-:W-:Y:S01]  /*0d80*/  STS.U16 [R92+UR8+0x3c00], R11 ;  /* 0x003c000b5c007988 */ /* 0x000fe20008000408 */
[----:B------:R-:W-:-:S03]  /*0d90*/  R2UR UR4, R12 ;  /* 0x000000000c0472ca */ /* 0x000fc600000e0000 */
[----:B------:R-:W-:Y:S01]  /*0da0*/  STS.U16 [R92+UR8+0x7c00], R14 ;  /* 0x007c000e5c007988 */ /* 0x000fe20008000408 */
[----:B------:R-:W-:-:S04]  /*0db0*/  UIADD3 UR5, UR8, 0x8000, URZ ;  /* 0x0000800008057890 */ /* 0x000fc8000fffe03f */
[----:B------:R-:W-:Y:S01]  /*0dc0*/  USHF.R.U32.HI UR5, URZ, 0x4, UR5 ;  /* 0x000000043f057899 */ /* 0x000fe20008011605 */
[----:B------:R-:W-:Y:S04]  /*0dd0*/  STS.U16 [R13+UR8+0x8000], R16 ;  /* 0x008000100d007988 */ /* 0x000fe80008000408 */
[----:B------:R-:W-:Y:S01]  /*0de0*/  STS.U16 [R13+UR8+0xc000], R18 ;  /* 0x00c000120d007988 */ /* 0x000fe20008000408 */
[----:B------:R-:W-:-:S03]  /*0df0*/  USHF.L.U32 UR4, UR4, 0x7, URZ ;  /* 0x0000000704047899 */ /* 0x000fc6000800063f */
[----:B--2---:R-:W-:Y:S04]  /*0e00*/  STS.U16 [R13+UR8+0x8400], R20 ;  /* 0x008400140d007988 */ /* 0x004fe80008000408 */
[----:B---3--:R-:W-:Y:S04]  /*0e10*/  STS.U16 [R13+UR8+0xc400], R22 ;  /* 0x00c400160d007988 */ /* 0x008fe80008000408 */
[----:B----4-:R-:W-:Y:S04]  /*0e20*/  STS.U16 [R13+UR8+0x8800], R24 ;  /* 0x008800180d007988 */ /* 0x010fe80008000408 */
[----:B-----5:R-:W-:Y:S04]  /*0e30*/  STS.U16 [R13+UR8+0xc800], R26 ;  /* 0x00c8001a0d007988 */ /* 0x020fe80008000408 */
[----:B------:R-:W-:Y:S04]  /*0e40*/  STS.U16 [R13+UR8+0x8c00], R28 ;  /* 0x008c001c0d007988 */ /* 0x000fe80008000408 */
        /* <DEDUP_REMOVED lines=52> */
[----:B------:R0:W-:Y:S04]  /*1190*/  STS.U16 [R92+UR8+0xb400], R67 ;  /* 0x00b400435c007988 */ /* 0x0001e80008000408 */
[----:B------:R-:W-:Y:S04]  /*11a0*/  STS.U16 [R92+UR8+0xb800], R89 ;  /* 0x00b800595c007988 */ /* 0x000fe80008000408 */
[----:B------:R-:W-:Y:S04]  /*11b0*/  STS.U16 [R92+UR8+0xf800], R10 ;  /* 0x00f8000a5c007988 */ /* 0x000fe80008000408 */
[----:B------:R-:W-:Y:S04]  /*11c0*/  STS.U16 [R92+UR8+0xbc00], R90 ;  /* 0x00bc005a5c007988 */ /* 0x000fe80008000408 */
[----:B------:R1:W-:Y:S01]  /*11d0*/  STS.U16 [R92+UR8+0xfc00], R4 ;  /* 0x00fc00045c007988 */ /* 0x0003e20008000408 */
[----:B------:R-:W-:Y:S01]  /*11e0*/  BAR.SYNC.DEFER_BLOCKING 0x0 ;  /* 0x0000000000007b1d */ /* 0x000fe20000010000 */
[----:B------:R-:W-:-:S02]  /*11f0*/  ULOP3.LUT UR4, UR4, 0x200, URZ, 0xc0, !UPT ;  /* 0x0000020004047892 */ /* 0x000fc4000f8ec03f */
[----:B------:R-:W-:Y:S02]  /*1200*/  USGXT.U32 UR10, UR5, 0xe ;  /* 0x0000000e050a789a */ /* 0x000fe40008000000 */
[----:B------:R-:W-:Y:S02]  /*1210*/  ULEA.HI UR4, UR8, UR4, URZ, 0x1c ;  /* 0x0000000408047291 */ /* 0x000fe4000f8fe03f */
[----:B------:R-:W-:Y:S02]  /*1220*/  ULOP3.LUT UR6, UR10, 0x4000000, URZ, 0xfc, !UPT ;  /* 0x040000000a067892 */ /* 0x000fe4000f8efc3f */
[----:B------:R-:W-:Y:S01]  /*1230*/  ULOP3.LUT UR9, UR4, 0x3fff, URZ, 0xc0, !UPT ;  /* 0x00003fff04097892 */ /* 0x000fe2000f8ec03f */
[----:B------:R-:W-:Y:S01]  /*1240*/  UMOV UR7, 0x40000040 ;  /* 0x4000004000077882 */ /* 0x000fe20000000000 */
[----:B------:R-:W-:-:S05]  /*1250*/  UMOV UR5, 0x40000040 ;  /* 0x4000004000057882 */ /* 0x000fca0000000000 */
[----:B------:R-:W-:Y:S01]  /*1260*/  UMOV UR4, UR9 ;  /* 0x0000000900047c82 */ /* 0x000fe20008000000 */
[----:B0-----:R-:W-:-:S06]  /*1270*/  WARPGROUP.ARRIVE ;  /* 0x00000000000079c5 */ /* 0x001fcc0000000000 */
[----:B------:R-:W-:Y:S01]  /*1280*/  HGMMA.64x128x16.F32.BF16 R24, gdesc[UR4].tnspB, RZ, !UPT ;  /* 0x41e00000041879f0 */ /* 0x000fe2000c7018ff */
[----:B------:R-:W-:Y:S02]  /*1290*/  UIADD3 UR6, UP1, UR10, 0x4000080, URZ ;  /* 0x040000800a067890 */ /* 0x000fe4000ff3e03f */
[----:B------:R-:W-:Y:S01]  /*12a0*/  UIADD3 UR9, UP0, UR9, 0x2, URZ ;  /* 0x0000000209097890 */ /* 0x000fe2000ff1e03f */
[----:B------:R-:W-:Y:S01]  /*12b0*/  UMOV UR5, URZ ;  /* 0x0000003f00057c82 */ /* 0x000fe20008000000 */
[----:B------:R-:W-:Y:S01]  /*12c0*/  UMOV UR4, URZ ;  /* 0x0000003f00047c82 */ /* 0x000fe20008000000 */
[----:B------:R-:W-:Y:S02]  /*12d0*/  UIADD3.X UR7, UR5, 0x40000040, URZ, UP1, !UPT ;  /* 0x4000004005077890 */ /* 0x000fe40008ffe43f */
[----:B------:R-:W-:-:S03]  /*12e0*/  UIADD3.X UR5, UR4, 0x40000040, URZ, UP0, !UPT ;  /* 0x4000004004057890 */ /* 0x000fc600087fe43f */
[----:B------:R-:W-:-:S06]  /*12f0*/  UMOV UR4, UR9 ;  /* 0x0000000900047c82 */ /* 0x000fcc0008000000 */
[----:B------:R-:W-:Y:S01]  /*1300*/  HGMMA.64x128x16.F32.BF16 R24, gdesc[UR4].tnspB, R24 ;  /* 0x41e00000041879f0 */ /* 0x000fe20008701818 */
[----:B------:R-:W-:Y:S02]  /*1310*/  UIADD3.64 UR18, UR6, 0x80, URZ ;  /* 0x0000008006127897 */ /* 0x000fe4000fffe03f */
[----:B------:R-:W-:-:S09]  /*1320*/  UIADD3.64 UR16, UR4, 0x2, URZ ;  /* 0x0000000204107897 */ /* 0x000fd2000fffe03f */
        /* <DEDUP_REMOVED lines=11> */
[----:B------:R-:W-:Y:S02]  /*13e0*/  UIADD3.64 UR16, UR4, 0x402, URZ ;  /* 0x0000040204107897 */ /* 0x000fe4000fffe03f */
[----:B------:R-:W-:Y:S02]  /*13f0*/  UIADD3.64 UR6, UR6, 0x300, URZ ;  /* 0x0000030006067897 */ /* 0x000fe4000fffe03f */
[----:B------:R-:W-:-:S05]  /*1400*/  UIADD3.64 UR4, UR4, 0x404, URZ ;  /* 0x0000040404047897 */ /* 0x000fca000fffe03f */
[----:B------:R-:W-:-:S12]  /*1410*/  HGMMA.64x128x16.F32.BF16 R24, gdesc[UR16].tnspB, R24 ;  /* 0x41e00000101879f0 */ /* 0x000fd80008701818 */
[----:B------:R-:W-:Y:S01]  /*1420*/  HGMMA.64x128x16.F32.BF16 R24, gdesc[UR4].tnspB, R24, gsb0 ;  /* 0x41e00000041879f0 */ /* 0x000fe20008001818 */
[C---:B-1----:R-:W-:Y:S01]  /*1430*/  IMAD.SHL.U32 R4, R3.reuse, 0x20, RZ ;  /* 0x0000002003047824 */ /* 0x042fe200078e00ff */
[--C-:B------:R-:W-:Y:S01]  /*1440*/  SHF.R.S32.HI R6, RZ, 0x2, R3.reuse ;  /* 0x00000002ff067819 */ /* 0x100fe20000011403 */
[C---:B------:R-:W-:Y:S01]  /*1450*/  IMAD.SHL.U32 R7, R3.reuse, 0x10, RZ ;  /* 0x0000001003077824 */ /* 0x040fe200078e00ff */
[----:B------:R-:W-:Y:S02]  /*1460*/  SHF.R.S32.HI R8, RZ, 0x5, R3 ;  /* 0x00000005ff087819 */ /* 0x000fe40000011403 */
[----:B------:R-:W-:Y:S02]  /*1470*/  LOP3.LUT R4, R4, 0x60, RZ, 0xc0, !PT ;  /* 0x0000006004047812 */ /* 0x000fe400078ec0ff */
[----:B------:R-:W-:Y:S02]  /*1480*/  SGXT R6, R6, 0x1 ;  /* 0x000000010606781a */ /* 0x000fe40000000200 */
[----:B------:R-:W-:Y:S01]  /*1490*/  LOP3.LUT R9, R4, 0xf80, R7, 0xf8, !PT ;  /* 0x00000f8004097812 */ /* 0x000fe200078ef807 */
[----:B------:R-:W-:Y:S01]  /*14a0*/  IMAD.SHL.U32 R4, R3, 0x200, RZ ;  /* 0x0000020003047824 */ /* 0x000fe200078e00ff */
[----:B------:R-:W-:-:S02]  /*14b0*/  SGXT R8, R8, 0x1 ;  /* 0x000000010808781a */ /* 0x000fc40000000200 */
[----:B------:R-:W-:Y:S02]  /*14c0*/  LOP3.LUT R6, R9, 0x4010, R6, 0xf8, !PT ;  /* 0x0000401009067812 */ /* 0x000fe400078ef806 */
[----:B------:R-:W-:Y:S01]  /*14d0*/  LOP3.LUT R9, R8, 0x4010, RZ, 0xc0, !PT ;  /* 0x0000401008097812 */ /* 0x000fe200078ec0ff */
[----:B------:R-:W-:Y:S01]  /*14e0*/  IMAD.SHL.U32 R8, R3, 0x2, RZ ;  /* 0x0000000203087824 */ /* 0x000fe200078e00ff */
[----:B------:R-:W-:-:S04]  /*14f0*/  LOP3.LUT R4, R4, 0x3000, RZ, 0xc0, !PT ;  /* 0x0000300004047812 */ /* 0x000fc800078ec0ff */
[----:B------:R-:W-:Y:S02]  /*1500*/  LOP3.LUT R4, R4, 0x70, R7, 0xf8, !PT ;  /* 0x0000007004047812 */ /* 0x000fe400078ef807 */
[----:B------:R-:W-:-:S04]  /*1510*/  LOP3.LUT R9, R9, 0x180, R8, 0xf8, !PT ;  /* 0x0000018009097812 */ /* 0x000fc800078ef808 */
[----:B------:R-:W-:Y:S02]  /*1520*/  LOP3.LUT R4, R9, R4, RZ, 0x3c, !PT ;  /* 0x0000000409047212 */ /* 0x000fe400078e3cff */
[----:B------:R-:W-:Y:S02]  /*1530*/  LOP3.LUT R7, R6, 0x10, RZ, 0x3c, !PT ;  /* 0x0000001006077812 */ /* 0x000fe400078e3cff */
[----:B------:R-:W-:Y:S01]  /*1540*/  SHF.L.U32 R3, R3, 0x2, RZ ;  /* 0x0000000203037819 */ /* 0x000fe200000006ff */
[----:B------:R-:W-:Y:S02]  /*1550*/  WARPGROUP.DEPBAR.LE gsb0, 0x0 ;  /* 0x00008000000079c5 */ /* 0x000fe40000010000 */
[----:B------:R-:W-:Y:S01]  /*1560*/  MOV R12, R24 ;  /* 0x00000018000c7202 */ /* 0x000fe20000000f00 */
[----:B------:R-:W-:Y:S01]  /*1570*/  IMAD.MOV.U32 R13, RZ, RZ, R26 ;  /* 0x000000ffff0d7224 */ /* 0x000fe200078e001a */
[----:B------:R-:W-:Y:S01]  /*1580*/  MOV R15, R42 ;  /* 0x0000002a000f7202 */ /* 0x000fe20000000f00 */
[----:B------:R-:W-:Y:S01]  /*1590*/  IMAD.MOV.U32 R14, RZ, RZ, R40 ;  /* 0x000000ffff0e7224 */ /* 0x000fe200078e0028 */
[----:B------:R-:W-:Y:S01]  /*15a0*/  BAR.SYNC.DEFER_BLOCKING 0x0 ;  /* 0x0000000000007b1d */ /* 0x000fe20000010000 */
[----:B------:R-:W-:Y:S01]  /*15b0*/  IMAD.MOV.U32 R9, RZ, RZ, R27 ;  /* 0x000000ffff097224 */ /* 0x000fe200078e001b */
[----:B------:R-:W-:Y:S01]  /*15c0*/  MOV R16, R28 ;  /* 0x0000001c00107202 */ /* 0x000fe20000000f00 */
        /* <DEDUP_REMOVED lines=15> */
[----:B------:R-:W0:Y:S01]  /*16c0*/  LDC.64 R42, c[0x0][0x220] ;  /* 0x00008800ff2a7b82 */ /* 0x000e220000000a00 */
[----:B------:R1:W-:Y:S01]  /*16d0*/  STS.128 [R6+UR8], R12 ;  /* 0x0000000c06007988 */ /* 0x0003e20008000c08 */
[----:B------:R-:W-:-:S02]  /*16e0*/  IMAD.MOV.U32 R25, RZ, RZ, R31 ;  /* 0x000000ffff197224 */ /* 0x000fc400078e001f */
[----:B------:R-:W-:Y:S02]  /*16f0*/  IMAD.MOV.U32 R45, RZ, RZ, R39 ;  /* 0x000000ffff2d7224 */ /* 0x000fe400078e0027 */
[----:B------:R-:W-:Y:S01]  /*1700*/  IMAD.MOV.U32 R46, RZ, RZ, R53 ;  /* 0x000000ffff2e7224 */ /* 0x000fe200078e0035 */
[----:B------:R-:W-:Y:S01]  /*1710*/  STS.128 [R6+UR8+0x1000], R16 ;  /* 0x0010001006007988 */ /* 0x000fe20008000c08 */
[----:B-1----:R-:W-:Y:S01]  /*1720*/  IMAD.MOV.U32 R12, RZ, RZ, R32 ;  /* 0x000000ffff0c7224 */ /* 0x002fe200078e0020 */
[----:B------:R-:W-:Y:S01]  /*1730*/  MOV R14, R48 ;  /* 0x00000030000e7202 */ /* 0x000fe20000000f00 */
[----:B------:R-:W-:Y:S02]  /*1740*/  IMAD.MOV.U32 R13, RZ, RZ, R34 ;  /* 0x000000ffff0d7224 */ /* 0x000fe400078e0022 */
[----:B------:R-:W-:-:S05]  /*1750*/  IMAD.MOV.U32 R15, RZ, RZ, R50 ;  /* 0x000000ffff0f7224 */ /* 0x000fca00078e0032 */
[----:B------:R1:W-:Y:S04]  /*1760*/  STS.128 [R6+UR8+0x2000], R12 ;  /* 0x0020000c06007988 */ /* 0x0003e80008000c08 */
[----:B------:R-:W-:Y:S04]  /*1770*/  STS.128 [R6+UR8+0x3000], R20 ;  /* 0x0030001406007988 */ /* 0x000fe80008000c08 */
[----:B------:R-:W-:Y:S01]  /*1780*/  STS.128 [R7+UR8], R8 ;  /* 0x0000000807007988 */ /* 0x000fe20008000c08 */
[----:B-1----:R-:W-:Y:S01]  /*1790*/  IMAD.MOV.U32 R12, RZ, RZ, R33 ;  /* 0x000000ffff0c7224 */ /* 0x002fe200078e0021 */
[----:B------:R-:W-:Y:S01]  /*17a0*/  MOV R13, R35 ;  /* 0x00000023000d7202 */ /* 0x000fe20000000f00 */
[----:B------:R-:W-:-:S02]  /*17b0*/  IMAD.MOV.U32 R14, RZ, RZ, R49 ;  /* 0x000000ffff0e7224 */ /* 0x000fc400078e0031 */
[----:B------:R-:W-:Y:S01]  /*17c0*/  IMAD.MOV.U32 R15, RZ, RZ, R51 ;  /* 0x000000ffff0f7224 */ /* 0x000fe200078e0033 */
[----:B------:R-:W-:Y:S04]  /*17d0*/  STS.128 [R7+UR8+0x1000], R24 ;  /* 0x0010001807007988 */ /* 0x000fe80008000c08 */
[----:B------:R-:W-:Y:S04]  /*17e0*/  STS.128 [R7+UR8+0x2000], R12 ;  /* 0x0020000c07007988 */ /* 0x000fe80008000c08 */
[----:B------:R1:W-:Y:S01]  /*17f0*/  STS.128 [R7+UR8+0x3000], R44 ;  /* 0x0030002c07007988 */ /* 0x0003e20008000c08 */
[----:B------:R-:W-:Y:S01]  /*1800*/  BAR.SYNC.DEFER_BLOCKING 0x0 ;  /* 0x0000000000007b1d */ /* 0x000fe20000010000 */
[----:B------:R-:W-:Y:S01]  /*1810*/  IMAD.MOV.U32 R48, RZ, RZ, R56 ;  /* 0x000000ffff307224 */ /* 0x000fe200078e0038 */
[----:B------:R-:W-:Y:S01]  /*1820*/  MOV R50, R72 ;  /* 0x0000004800327202 */ /* 0x000fe20000000f00 */
[----:B------:R-:W-:Y:S01]  /*1830*/  IMAD.MOV.U32 R49, RZ, RZ, R58 ;  /* 0x000000ffff317224 */ /* 0x000fe200078e003a */
[----:B------:R-:W-:-:S02]  /*1840*/  MOV R53, R66 ;  /* 0x0000004200357202 */ /* 0x000fc40000000f00 */
[----:B------:R-:W2:Y:S04]  /*1850*/  LDS.128 R36, [R4+UR8] ;  /* 0x0000000804247984 */ /* 0x000ea80008000c00 */
[----:B------:R-:W3:Y:S04]  /*1860*/  LDS.128 R32, [R4+UR8+0x200] ;  /* 0x0002000804207984 */ /* 0x000ee80008000c00 */
[----:B------:R-:W4:Y:S04]  /*1870*/  LDS.128 R28, [R4+UR8+0x400] ;  /* 0x00040008041c7984 */ /* 0x000f280008000c00 */
[----:B------:R-:W5:Y:S04]  /*1880*/  LDS.128 R20, [R4+UR8+0x600] ;  /* 0x0006000804147984 */ /* 0x000f680008000c00 */
[----:B------:R-:W5:Y:S04]  /*1890*/  LDS.128 R16, [R4+UR8+0x800] ;  /* 0x0008000804107984 */ /* 0x000f680008000c00 */
[----:B------:R-:W5:Y:S04]  /*18a0*/  LDS.128 R8, [R4+UR8+0xa00] ;  /* 0x000a000804087984 */ /* 0x000f680008000c00 */
[----:B------:R-:W5:Y:S04]  /*18b0*/  LDS.128 R12, [R4+UR8+0xc00] ;  /* 0x000c0008040c7984 */ /* 0x000f680008000c00 */
[----:B------:R-:W5:Y:S01]  /*18c0*/  LDS.128 R24, [R4+UR8+0xe00] ;  /* 0x000e000804187984 */ /* 0x000f620008000c00 */
[----:B------:R-:W-:Y:S01]  /*18d0*/  IMAD.MOV.U32 R51, RZ, RZ, R74 ;  /* 0x000000ffff337224 */ /* 0x000fe200078e004a */
[----:B------:R-:W-:Y:S01]  /*18e0*/  BAR.SYNC.DEFER_BLOCKING 0x0 ;  /* 0x0000000000007b1d */ /* 0x000fe20000010000 */
[----:B------:R-:W-:Y:S01]  /*18f0*/  IMAD.MOV.U32 R52, RZ, RZ, R64 ;  /* 0x000000ffff347224 */ /* 0x000fe200078e0040 */
[----:B------:R-:W-:Y:S01]  /*1900*/  MOV R55, R82 ;  /* 0x0000005200377202 */ /* 0x000fe20000000f00 */
[----:B------:R-:W-:-:S02]  /*1910*/  IMAD.MOV.U32 R54, RZ, RZ, R80 ;  /* 0x000000ffff367224 */ /* 0x000fc400078e0050 */
[----:B-1----:R-:W-:Y:S01]  /*1920*/  IMAD.MOV.U32 R44, RZ, RZ, R60 ;  /* 0x000000ffff2c7224 */ /* 0x002fe200078e003c */
        /* <DEDUP_REMOVED lines=11> */
[----:B------:R-:W-:-:S02]  /*19e0*/  IMAD.MOV.U32 R64, RZ, RZ, R69 ;  /* 0x000000ffff407224 */ /* 0x000fc400078e0045 */
[----:B------:R-:W-:Y:S01]  /*19f0*/  IMAD.MOV.U32 R66, RZ, RZ, R85 ;  /* 0x000000ffff427224 */ /* 0x000fe200078e0055 */
[----:B------:R1:W-:Y:S04]  /*1a00*/  STS.128 [R6+UR8], R48 ;  /* 0x0000003006007988 */ /* 0x0003e80008000c08 */
[----:B------:R0:W-:Y:S04]  /*1a10*/  STS.128 [R6+UR8+0x2000], R52 ;  /* 0x0020003406007988 */ /* 0x0001e80008000c08 */
[----:B------:R-:W-:Y:S01]  /*1a20*/  STS.128 [R6+UR8+0x1000], R44 ;  /* 0x0010002c06007988 */ /* 0x000fe20008000c08 */
[----:B-1----:R-:W-:Y:S01]  /*1a30*/  IMAD.MOV.U32 R48, RZ, RZ, R68 ;  /* 0x000000ffff307224 */ /* 0x002fe200078e0044 */
[----:B------:R-:W-:Y:S01]  /*1a40*/  MOV R49, R70 ;  /* 0x0000004600317202 */ /* 0x000fe20000000f00 */
[----:B------:R-:W-:Y:S01]  /*1a50*/  IMAD.MOV.U32 R50, RZ, RZ, R84 ;  /* 0x000000ffff327224 */ /* 0x000fe200078e0054 */
[----:B------:R-:W-:Y:S01]  /*1a60*/  MOV R51, R86 ;  /* 0x0000005600337202 */ /* 0x000fe20000000f00 */
[----:B0-----:R-:W-:Y:S01]  /*1a70*/  IMAD.MOV.U32 R52, RZ, RZ, R65 ;  /* 0x000000ffff347224 */ /* 0x001fe200078e0041 */
[----:B------:R-:W-:Y:S01]  /*1a80*/  MOV R53, R67 ;  /* 0x0000004300357202 */ /* 0x000fe20000000f00 */
[----:B------:R-:W-:Y:S01]  /*1a90*/  IMAD.MOV.U32 R54, RZ, RZ, R81 ;  /* 0x000000ffff367224 */ /* 0x000fe200078e0051 */
[----:B------:R-:W-:-:S02]  /*1aa0*/  MOV R55, R83 ;  /* 0x0000005300377202 */ /* 0x000fc40000000f00 */
[----:B------:R-:W-:Y:S02]  /*1ab0*/  MOV R65, R71 ;  /* 0x0000004700417202 */ /* 0x000fe40000000f00 */
[----:B------:R-:W-:Y:S01]  /*1ac0*/  MOV R67, R87 ;  /* 0x0000005700437202 */ /* 0x000fe20000000f00 */
[----:B------:R-:W-:Y:S04]  /*1ad0*/  STS.128 [R6+UR8+0x3000], R48 ;  /* 0x0030003006007988 */ /* 0x000fe80008000c08 */
[----:B------:R-:W-:Y:S04]  /*1ae0*/  STS.128 [R7+UR8], R56 ;  /* 0x0000003807007988 */ /* 0x000fe80008000c08 */
[----:B------:R-:W-:Y:S04]  /*1af0*/  STS.128 [R7+UR8+0x1000], R60 ;  /* 0x0010003c07007988 */ /* 0x000fe80008000c08 */
[----:B------:R-:W-:Y:S04]  /*1b00*/  STS.128 [R7+UR8+0x2000], R52 ;  /* 0x0020003407007988 */ /* 0x000fe80008000c08 */
[----:B------:R-:W-:Y:S01]  /*1b10*/  STS.128 [R7+UR8+0x3000], R64 ;  /* 0x0030004007007988 */ /* 0x000fe20008000c08 */
[----:B------:R-:W-:Y:S01]  /*1b20*/  BAR.SYNC.DEFER_BLOCKING 0x0 ;  /* 0x0000000000007b1d */ /* 0x000fe20000010000 */
[----:B------:R-:W-:-:S02]  /*1b30*/  LOP3.LUT R3, R3, 0x380, RZ, 0xc0, !PT ;  /* 0x0000038003037812 */ /* 0x000fc400078ec0ff */
[-C--:B------:R-:W-:Y:S02]  /*1b40*/  LEA R40, P0, R5, R42.reuse, 0x4 ;  /* 0x0000002a05287211 */ /* 0x080fe400078020ff */
[C---:B------:R-:W-:Y:S02]  /*1b50*/  LEA R42, P1, R3.reuse, R42, 0x2 ;  /* 0x0000002a032a7211 */ /* 0x040fe400078210ff */
[-C--:B------:R-:W-:Y:S02]  /*1b60*/  LEA.HI.X R41, R2, R43.reuse, RZ, 0x2, P0 ;  /* 0x0000002b02297211 */ /* 0x080fe400000f14ff */
[----:B------:R-:W-:Y:S01]  /*1b70*/  LEA.HI.X R43, R3, R43, RZ, 0x2, P1 ;  /* 0x0000002b032b7211 */ /* 0x000fe200008f14ff */
[----:B------:R-:W-:-:S05]  /*1b80*/  IMAD.WIDE.U32 R2, R0, 0x4, R40 ;  /* 0x0000000400027825 */ /* 0x000fca00078e0028 */
[----:B--2---:R-:W-:Y:S04]  /*1b90*/  STG.E desc[UR12][R2.64], R36 ;  /* 0x0000002402007986 */ /* 0x004fe8000c10190c */
[----:B------:R-:W-:Y:S04]  /*1ba0*/  STG.E desc[UR12][R2.64+0x80], R38 ;  /* 0x0000802602007986 */ /* 0x000fe8000c10190c */
[----:B------:R-:W-:Y:S04]  /*1bb0*/  STG.E desc[UR12][R2.64+0x1000], R37 ;  /* 0x0010002502007986 */ /* 0x000fe8000c10190c */
[----:B------:R-:W-:Y:S04]  /*1bc0*/  STG.E desc[UR12][R2.64+0x1080], R39 ;  /* 0x0010802702007986 */ /* 0x000fe8000c10190c */
[----:B---3--:R-:W-:Y:S04]  /*1bd0*/  STG.E desc[UR12][R2.64+0x2000], R32 ;  /* 0x0020002002007986 */ /* 0x008fe8000c10190c */
[----:B------:R-:W-:Y:S04]  /*1be0*/  STG.E desc[UR12][R2.64+0x2080], R34 ;  /* 0x0020802202007986 */ /* 0x000fe8000c10190c */
[----:B------:R-:W-:Y:S04]  /*1bf0*/  STG.E desc[UR12][R2.64+0x3000], R33 ;  /* 0x0030002102007986 */ /* 0x000fe8000c10190c */
[----:B------:R-:W-:Y:S04]  /*1c00*/  STG.E desc[UR12][R2.64+0x3080], R35 ;  /* 0x0030802302007986 */ /* 0x000fe8000c10190c */
[----:B----4-:R-:W-:Y:S04]  /*1c10*/  STG.E desc[UR12][R2.64+0x4000], R28 ;  /* 0x0040001c02007986 */ /* 0x010fe8000c10190c */
[----:B------:R-:W-:Y:S04]  /*1c20*/  STG.E desc[UR12][R2.64+0x4080], R30 ;  /* 0x0040801e02007986 */ /* 0x000fe8000c10190c */
[----:B------:R-:W-:Y:S04]  /*1c30*/  STG.E desc[UR12][R2.64+0x5000], R29 ;  /* 0x0050001d02007986 */ /* 0x000fe8000c10190c */
[----:B------:R-:W-:Y:S04]  /*1c40*/  STG.E desc[UR12][R2.64+0x5080], R31 ;  /* 0x0050801f02007986 */ /* 0x000fe8000c10190c */
[----:B------:R-:W0:Y:S04]  /*1c50*/  LDS.128 R44, [R4+UR8] ;  /* 0x00000008042c7984 */ /* 0x000e280008000c00 */
[----:B------:R-:W1:Y:S04]  /*1c60*/  LDS.128 R48, [R4+UR8+0x200] ;  /* 0x0002000804307984 */ /* 0x000e680008000c00 */
[----:B------:R-:W2:Y:S04]  /*1c70*/  LDS.128 R52, [R4+UR8+0x400] ;  /* 0x0004000804347984 */ /* 0x000ea80008000c00 */
[----:B------:R-:W3:Y:S04]  /*1c80*/  LDS.128 R56, [R4+UR8+0x600] ;  /* 0x0006000804387984 */ /* 0x000ee80008000c00 */
[----:B------:R-:W4:Y:S04]  /*1c90*/  LDS.128 R60, [R4+UR8+0x800] ;  /* 0x00080008043c7984 */ /* 0x000f280008000c00 */
[----:B------:R-:W4:Y:S04]  /*1ca0*/  LDS.128 R36, [R4+UR8+0xa00] ;  /* 0x000a000804247984 */ /* 0x000f280008000c00 */
[----:B------:R-:W4:Y:S04]  /*1cb0*/  LDS.128 R32, [R4+UR8+0xc00] ;  /* 0x000c000804207984 */ /* 0x000f280008000c00 */
[----:B------:R-:W4:Y:S01]  /*1cc0*/  LDS.128 R28, [R4+UR8+0xe00] ;  /* 0x000e0008041c7984 */ /* 0x000f220008000c00 */
[----:B------:R-:W-:-:S03]  /*1cd0*/  IMAD.WIDE.U32 R40, R0, 0x4, R42 ;  /* 0x0000000400287825 */ /* 0x000fc600078e002a */
[----:B-----5:R-:W-:Y:S04]  /*1ce0*/  STG.E desc[UR12][R2.64+0x6000], R20 ;  /* 0x0060001402007986 */ /* 0x020fe8000c10190c */
[----:B------:R-:W-:Y:S04]  /*1cf0*/  STG.E desc[UR12][R2.64+0x6080], R22 ;  /* 0x0060801602007986 */ /* 0x000fe8000c10190c */
        /* <DEDUP_REMOVED lines=17> */
[----:B0-----:R-:W-:Y:S04]  /*1e10*/  STG.E desc[UR12][R2.64+0x100], R44 ;  /* 0x0001002c02007986 */ /* 0x001fe8000c10190c */
[----:B------:R-:W-:Y:S04]  /*1e20*/  STG.E desc[UR12][R2.64+0x180], R46 ;  /* 0x0001802e02007986 */ /* 0x000fe8000c10190c */
[----:B------:R-:W-:Y:S04]  /*1e30*/  STG.E desc[UR12][R2.64+0x1100], R45 ;  /* 0x0011002d02007986 */ /* 0x000fe8000c10190c */
[----:B------:R-:W-:Y:S04]  /*1e40*/  STG.E desc[UR12][R2.64+0x1180], R47 ;  /* 0x0011802f02007986 */ /* 0x000fe8000c10190c */
[----:B-1----:R-:W-:Y:S04]  /*1e50*/  STG.E desc[UR12][R2.64+0x2100], R48 ;  /* 0x0021003002007986 */ /* 0x002fe8000c10190c */
[----:B------:R-:W-:Y:S04]  /*1e60*/  STG.E desc[UR12][R2.64+0x2180], R50 ;  /* 0x0021803202007986 */ /* 0x000fe8000c10190c */
[----:B------:R-:W-:Y:S04]  /*1e70*/  STG.E desc[UR12][R2.64+0x3100], R49 ;  /* 0x0031003102007986 */ /* 0x000fe8000c10190c */
[----:B------:R-:W-:Y:S04]  /*1e80*/  STG.E desc[UR12][R2.64+0x3180], R51 ;  /* 0x0031803302007986 */ /* 0x000fe8000c10190c */
        /* <DEDUP_REMOVED lines=24> */
[----:B------:R-:W-:Y:S01]  /*2010*/  STG.E desc[UR12][R40.64+0xf180], R31 ;  /* 0x00f1801f28007986 */ /* 0x000fe2000c10190c */
[----:B------:R-:W-:Y:S05]  /*2020*/  EXIT ;  /* 0x000000000000794d */ /* 0x000fea0003800000 */
.L_x_0:
[----:B------:R-:W-:-:S00]  /*2030*/  BRA `(.L_x_0) ;  /* 0xfffffffc00fc7947 */ /* 0x000fc0000383ffff */
[----:B------:R-:W-:-:S00]  /*2040*/  NOP ;  /* 0x0000000000007918 */ /* 0x000fc00000000000 */
        /* <DEDUP_REMOVED lines=11> */
.L_x_1:


//--------------------- .nv.shared.gluon_mma      --------------------------
	.section	.nv.shared.gluon_mma,"aw",@nobits
	.sectionflags	@""
	.align	16
	.zero		1024


//--------------------- .nv.shared.reserved.0     --------------------------
	.section	.nv.shared.reserved.0,"aw",@nobits
	.weak		__nv_reservedSMEM_offset_0_alias
	.size		__nv_reservedSMEM_offset_0_alias, 0, 0
	.other		__nv_reservedSMEM_offset_0_alias,@"STO_CUDA_RESERVED_SHARED STV_DEFAULT"
__nv_reservedSMEM_offset_0_alias:
	.zero		0


//--------------------- .nv.constant0.gluon_mma   --------------------------
	.section	.nv.constant0.gluon_mma,"a",@progbits
	.sectionflags	@""
	.align	4
.nv.constant0.gluon_mma:
	.zero		568


//--------------------- SYMBOLS --------------------------

	.type		.nv.reservedSmem.offset0,@object
	.size		.nv.reservedSmem.offset0,0x4
